	.headerflags	@"EF_CUDA_TEXMODE_UNIFIED EF_CUDA_64BIT_ADDRESS EF_CUDA_ACCELERATORS EF_CUDA_SM90 EF_CUDA_VIRTUAL_SM(EF_CUDA_SM90)"
	.elftype	@"ET_EXEC"


//--------------------- .nv.info                  --------------------------
	.section	.nv.info,"",@"SHT_CUDA_INFO"
	.align	4


	//----- nvinfo : EIATTR_REGCOUNT
	.align		4
        /*0000*/ 	.byte	0x04, 0x2f
        /*0002*/ 	.short	(.L_3 - .L_2)
	.align		4
.L_2:
        /*0004*/ 	.word	index@(triton_poi_fused__native_batch_norm_legit_no_training_relu_37)
        /*0008*/ 	.word	0x00000012


	//----- nvinfo : EIATTR_MIN_STACK_SIZE
	.align		4
.L_3:
        /*000c*/ 	.byte	0x04, 0x12
        /*000e*/ 	.short	(.L_5 - .L_4)
	.align		4
.L_4:
        /*0010*/ 	.word	index@(triton_poi_fused__native_batch_norm_legit_no_training_relu_37)
        /*0014*/ 	.word	0x00000000


	//----- nvinfo : EIATTR_FRAME_SIZE
	.align		4
.L_5:
        /*0018*/ 	.byte	0x04, 0x11
        /*001a*/ 	.short	(.L_7 - .L_6)
	.align		4
.L_6:
        /*001c*/ 	.word	index@(triton_poi_fused__native_batch_norm_legit_no_training_relu_37)
        /*0020*/ 	.word	0x00000000


	//----- nvinfo : EIATTR_MIN_STACK_SIZE
	.align		4
.L_7:
        /*0024*/ 	.byte	0x04, 0x12
        /*0026*/ 	.short	(.L_9 - .L_8)
	.align		4
.L_8:
        /*0028*/ 	.word	index@(triton_poi_fused__native_batch_norm_legit_no_training_relu_37)
        /*002c*/ 	.word	0x00000000
.L_9:


//--------------------- .nv.info.triton_poi_fused__native_batch_norm_legit_no_training_relu_37 --------------------------
	.section	.nv.info.triton_poi_fused__native_batch_norm_legit_no_training_relu_37,"",@"SHT_CUDA_INFO"
	.sectionflags	@""
	.align	4


	//----- nvinfo : EIATTR_CUDA_API_VERSION
	.align		4
        /*0000*/ 	.byte	0x04, 0x37
        /*0002*/ 	.short	(.L_11 - .L_10)
.L_10:
        /*0004*/ 	.word	0x0000007c


	//----- nvinfo : EIATTR_KPARAM_INFO
	.align		4
.L_11:
        /*0008*/ 	.byte	0x04, 0x17
        /*000a*/ 	.short	(.L_13 - .L_12)
.L_12:
        /*000c*/ 	.word	0x00000000
        /*0010*/ 	.short	0x0006
        /*0012*/ 	.short	0x0030
        /*0014*/ 	.byte	0x00, 0xf0, 0x11, 0x00


	//----- nvinfo : EIATTR_KPARAM_INFO
	.align		4
.L_13:
        /*0018*/ 	.byte	0x04, 0x17
        /*001a*/ 	.short	(.L_15 - .L_14)
.L_14:
        /*001c*/ 	.word	0x00000000
        /*0020*/ 	.short	0x0005
        /*0022*/ 	.short	0x0028
        /*0024*/ 	.byte	0x00, 0xf4, 0x21, 0x00


	//----- nvinfo : EIATTR_KPARAM_INFO
	.align		4
.L_15:
        /*0028*/ 	.byte	0x04, 0x17
        /*002a*/ 	.short	(.L_17 - .L_16)
.L_16:
        /*002c*/ 	.word	0x00000000
        /*0030*/ 	.short	0x0004
        /*0032*/ 	.short	0x0020
        /*0034*/ 	.byte	0x00, 0xf4, 0x21, 0x00


	//----- nvinfo : EIATTR_KPARAM_INFO
	.align		4
.L_17:
        /*0038*/ 	.byte	0x04, 0x17
        /*003a*/ 	.short	(.L_19 - .L_18)
.L_18:
        /*003c*/ 	.word	0x00000000
        /*0040*/ 	.short	0x0003
        /*0042*/ 	.short	0x0018
        /*0044*/ 	.byte	0x00, 0xf4, 0x21, 0x00


	//----- nvinfo : EIATTR_KPARAM_INFO
	.align		4
.L_19:
        /*0048*/ 	.byte	0x04, 0x17
        /*004a*/ 	.short	(.L_21 - .L_20)
.L_20:
        /*004c*/ 	.word	0x00000000
        /*0050*/ 	.short	0x0002
        /*0052*/ 	.short	0x0010
        /*0054*/ 	.byte	0x00, 0xf4, 0x21, 0x00


	//----- nvinfo : EIATTR_KPARAM_INFO
	.align		4
.L_21:
        /*0058*/ 	.byte	0x04, 0x17
        /*005a*/ 	.short	(.L_23 - .L_22)
.L_22:
        /*005c*/ 	.word	0x00000000
        /*0060*/ 	.short	0x0001
        /*0062*/ 	.short	0x0008
        /*0064*/ 	.byte	0x00, 0xf4, 0x21, 0x00


	//----- nvinfo : EIATTR_KPARAM_INFO
	.align		4
.L_23:
        /*0068*/ 	.byte	0x04, 0x17
        /*006a*/ 	.short	(.L_25 - .L_24)
.L_24:
        /*006c*/ 	.word	0x00000000
        /*0070*/ 	.short	0x0000
        /*0072*/ 	.short	0x0000
        /*0074*/ 	.byte	0x00, 0xf4, 0x21, 0x00


	//----- nvinfo : EIATTR_SPARSE_MMA_MASK
	.align		4
.L_25:
        /*0078*/ 	.byte	0x03, 0x50
        /*007a*/ 	.short	0x0000


	//----- nvinfo : EIATTR_MAXREG_COUNT
	.align		4
        /*007c*/ 	.byte	0x03, 0x1b
        /*007e*/ 	.short	0x00ff


	//----- nvinfo : EIATTR_EXIT_INSTR_OFFSETS
	.align		4
        /*0080*/ 	.byte	0x04, 0x1c
        /*0082*/ 	.short	(.L_27 - .L_26)


	//   ....[0]....
.L_26:
        /*0084*/ 	.word	0x000003c0


	//----- nvinfo : EIATTR_REQNTID
	.align		4
.L_27:
        /*0088*/ 	.byte	0x04, 0x10
        /*008a*/ 	.short	(.L_29 - .L_28)
.L_28:
        /*008c*/ 	.word	0x00000080
        /*0090*/ 	.word	0x00000001
        /*0094*/ 	.word	0x00000001


	//----- nvinfo : EIATTR_CBANK_PARAM_SIZE
	.align		4
.L_29:
        /*0098*/ 	.byte	0x03, 0x19
        /*009a*/ 	.short	0x0034


	//----- nvinfo : EIATTR_PARAM_CBANK
	.align		4
        /*009c*/ 	.byte	0x04, 0x0a
        /*009e*/ 	.short	(.L_31 - .L_30)
	.align		4
.L_30:
        /*00a0*/ 	.word	index@(.nv.constant0.triton_poi_fused__native_batch_norm_legit_no_training_relu_37)
        /*00a4*/ 	.short	0x0210
        /*00a6*/ 	.short	0x0034


	//----- nvinfo : EIATTR_SW_WAR
	.align		4
.L_31:
        /*00a8*/ 	.byte	0x04, 0x36
        /*00aa*/ 	.short	(.L_33 - .L_32)
.L_32:
        /*00ac*/ 	.word	0x00000008
.L_33:


//--------------------- .nv.callgraph             --------------------------
	.section	.nv.callgraph,"",@"SHT_CUDA_CALLGRAPH"
	.align	4
	.sectionentsize	8
	.align		4
        /*0000*/ 	.word	0x00000000
	.align		4
        /*0004*/ 	.word	0xffffffff
	.align		4
        /*0008*/ 	.word	0x00000000
	.align		4
        /*000c*/ 	.word	0xfffffffe
	.align		4
        /*0010*/ 	.word	0x00000000
	.align		4
        /*0014*/ 	.word	0xfffffffd
	.align		4
        /*0018*/ 	.word	0x00000000
	.align		4
        /*001c*/ 	.word	0xfffffffc


//--------------------- .nv.constant4             --------------------------
	.section	.nv.constant4,"a",@progbits
	.align	8
	.align		8
.nv.constant4:
        /*0000*/ 	.dword	_$_str
	.align		8
        /*0008*/ 	.dword	_$_str_$_2


//--------------------- .text.triton_poi_fused__native_batch_norm_legit_no_training_relu_37 --------------------------
	.section	.text.triton_poi_fused__native_batch_norm_legit_no_training_relu_37,"ax",@progbits
	.align	128
        .global         triton_poi_fused__native_batch_norm_legit_no_training_relu_37
        .type           triton_poi_fused__native_batch_norm_legit_no_training_relu_37,@function
        .size           triton_poi_fused__native_batch_norm_legit_no_training_relu_37,(.L_x_1 - triton_poi_fused__native_batch_norm_legit_no_training_relu_37)
        .other          triton_poi_fused__native_batch_norm_legit_no_training_relu_37,@"STO_CUDA_ENTRY STV_DEFAULT"
triton_poi_fused__native_batch_norm_legit_no_training_relu_37:
.text.triton_poi_fused__native_batch_norm_legit_no_training_relu_37:
[----:B------:R-:W-:Y:S01]  /*0000*/  LDC R1, c[0x0][0x28] ;  /* 0x00000a00ff017b82 */ /* 0x000fe20000000800 */
[----:B------:R-:W1:Y:S07]  /*0010*/  S2R R0, SR_TID.X ;  /* 0x0000000000007919 */ /* 0x000e6e0000002100 */
[----:B------:R-:W2:Y:S01]  /*0020*/  LDC.64 R2, c[0x0][0x220] ;  /* 0x00008800ff027b82 */ /* 0x000ea20000000a00 */
[----:B------:R-:W-:Y:S01]  /*0030*/  ULDC.64 UR4, c[0x0][0x208] ;  /* 0x0000820000047ab9 */ /* 0x000fe20000000a00 */
[----:B------:R-:W3:Y:S06]  /*0040*/  S2R R5, SR_CTAID.X ;  /* 0x0000000000057919 */ /* 0x000eec0000002500 */
[----:B------:R-:W4:Y:S08]  /*0050*/  LDC.64 R6, c[0x0][0x218] ;  /* 0x00008600ff067b82 */ /* 0x000f300000000a00 */
[----:B------:R-:W5:Y:S08]  /*0060*/  LDC.64 R8, c[0x0][0x228] ;  /* 0x00008a00ff087b82 */ /* 0x000f700000000a00 */
[----:B------:R-:W5:Y:S01]  /*0070*/  LDC.64 R10, c[0x0][0x230] ;  /* 0x00008c00ff0a7b82 */ /* 0x000f620000000a00 */
[----:B-1----:R-:W-:-:S04]  /*0080*/  SHF.L.U32 R0, R0, 0x1, RZ ;  /* 0x0000000100007819 */ /* 0x002fc800000006ff */
[----:B------:R-:W-:-:S04]  /*0090*/  LOP3.LUT R0, R0, 0xfe, RZ, 0xc0, !PT ;  /* 0x000000fe00007812 */ /* 0x000fc800078ec0ff */
[----:B---3--:R-:W-:-:S05]  /*00a0*/  LEA R0, R5, R0, 0x8 ;  /* 0x0000000005007211 */ /* 0x008fca00078e40ff */
[----:B------:R-:W-:-:S05]  /*00b0*/  IMAD.HI R4, R0, 0x2aaaaaab, RZ ;  /* 0x2aaaaaab00047827 */ /* 0x000fca00078e02ff */
[----:B------:R-:W-:-:S04]  /*00c0*/  SHF.R.U32.HI R5, RZ, 0x1f, R4 ;  /* 0x0000001fff057819 */ /* 0x000fc80000011604 */
[----:B------:R-:W-:-:S05]  /*00d0*/  LEA.HI R5, R4, R5, RZ, 0x1d ;  /* 0x0000000504057211 */ /* 0x000fca00078fe8ff */
[----:B------:R-:W-:Y:S02]  /*00e0*/  IMAD R13, R5, -0x30, R0 ;  /* 0xffffffd0050d7824 */ /* 0x000fe400078e0200 */
[----:B------:R-:W1:Y:S02]  /*00f0*/  LDC.64 R4, c[0x0][0x210] ;  /* 0x00008400ff047b82 */ /* 0x000e640000000a00 */
[----:B--2---:R-:W-:-:S06]  /*0100*/  IMAD.WIDE R2, R13, 0x4, R2 ;  /* 0x000000040d027825 */ /* 0x004fcc00078e0202 */
[----:B------:R-:W2:Y:S01]  /*0110*/  LDG.E.EL.64 R2, desc[UR4][R2.64] ;  /* 0x0000000402027981 */ /* 0x000ea2000c2e1b00 */
[----:B----4-:R-:W-:-:S04]  /*0120*/  IMAD.WIDE R6, R13, 0x4, R6 ;  /* 0x000000040d067825 */ /* 0x010fc800078e0206 */
[C---:B-----5:R-:W-:Y:S02]  /*0130*/  IMAD.WIDE R8, R13.reuse, 0x4, R8 ;  /* 0x000000040d087825 */ /* 0x060fe400078e0208 */
[----:B------:R-:W3:Y:S02]  /*0140*/  LDG.E.EL.64 R6, desc[UR4][R6.64] ;  /* 0x0000000406067981 */ /* 0x000ee4000c2e1b00 */
[----:B0-----:R-:W-:Y:S02]  /*0150*/  IMAD.WIDE R10, R13, 0x4, R10 ;  /* 0x000000040d0a7825 */ /* 0x001fe400078e020a */
[----:B------:R-:W4:Y:S04]  /*0160*/  LDG.E.EL.64 R8, desc[UR4][R8.64] ;  /* 0x0000000408087981 */ /* 0x000f28000c2e1b00 */
[----:B------:R-:W4:Y:S01]  /*0170*/  LDG.E.EL.64 R10, desc[UR4][R10.64] ;  /* 0x000000040a0a7981 */ /* 0x000f22000c2e1b00 */
[----:B-1----:R-:W-:-:S06]  /*0180*/  IMAD.WIDE R4, R0, 0x4, R4 ;  /* 0x0000000400047825 */ /* 0x002fcc00078e0204 */
[----:B------:R-:W3:Y:S01]  /*0190*/  LDG.E.64 R4, desc[UR4][R4.64] ;  /* 0x0000000404047981 */ /* 0x000ee2000c1e1b00 */
[----:B------:R-:W-:Y:S01]  /*01a0*/  HFMA2.MMA R14, -RZ, RZ, 1.625, 0 ;  /* 0x3e800000ff0e7435 */ /* 0x000fe200000001ff */
[----:B--2---:R-:W-:Y:S01]  /*01b0*/  FADD R2, R2, 9.9999997473787516356e-06 ;  /* 0x3727c5ac02027421 */ /* 0x004fe20000000000 */
[----:B------:R-:W-:-:S03]  /*01c0*/  FADD R3, R3, 9.9999997473787516356e-06 ;  /* 0x3727c5ac03037421 */ /* 0x000fc60000000000 */
[----:B------:R-:W0:Y:S08]  /*01d0*/  MUFU.SQRT R12, R2 ;  /* 0x00000002000c7308 */ /* 0x000e300000002000 */
[----:B------:R1:W2:Y:S01]  /*01e0*/  MUFU.SQRT R13, R3 ;  /* 0x00000003000d7308 */ /* 0x0002a20000002000 */
[C---:B0-----:R-:W-:Y:S02]  /*01f0*/  FSETP.GT.AND P0, PT, R12.reuse, 8.50705917302346158658e+37, PT ;  /* 0x7e8000000c00780b */ /* 0x041fe40003f04000 */
[----:B------:R-:W-:Y:S01]  /*0200*/  FSETP.GEU.AND P2, PT, R12, 1.175494350822287508e-38, PT ;  /* 0x008000000c00780b */ /* 0x000fe20003f4e000 */
[----:B-1----:R-:W0:Y:S01]  /*0210*/  LDC.64 R2, c[0x0][0x238] ;  /* 0x00008e00ff027b82 */ /* 0x002e220000000a00 */
[----:B--2---:R-:W-:-:S02]  /*0220*/  FSETP.GT.AND P1, PT, R13, 8.50705917302346158658e+37, PT ;  /* 0x7e8000000d00780b */ /* 0x004fc40003f24000 */
[----:B------:R-:W-:-:S07]  /*0230*/  FSETP.GEU.AND P3, PT, R13, 1.175494350822287508e-38, PT ;  /* 0x008000000d00780b */ /* 0x000fce0003f6e000 */
[----:B------:R-:W-:-:S04]  /*0240*/  @P0 FMUL R12, R12, 0.25 ;  /* 0x3e8000000c0c0820 */ /* 0x000fc80000400000 */
[----:B------:R-:W-:Y:S01]  /*0250*/  @!P2 FMUL R12, R12, 16777216 ;  /* 0x4b8000000c0ca820 */ /* 0x000fe20000400000 */
[----:B------:R-:W-:-:S04]  /*0260*/  @P1 FMUL R13, R13, 0.25 ;  /* 0x3e8000000d0d1820 */ /* 0x000fc80000400000 */
[----:B------:R-:W-:Y:S01]  /*0270*/  @!P3 FMUL R13, R13, 16777216 ;  /* 0x4b8000000d0db820 */ /* 0x000fe20000400000 */
[----:B------:R-:W1:Y:S01]  /*0280*/  MUFU.RCP R12, R12 ;  /* 0x0000000c000c7308 */ /* 0x000e620000001000 */
[----:B------:R-:W-:-:S07]  /*0290*/  FSEL R15, R14, 1, P0 ;  /* 0x3f8000000e0f7808 */ /* 0x000fce0000000000 */
[----:B------:R-:W2:Y:S01]  /*02a0*/  MUFU.RCP R13, R13 ;  /* 0x0000000d000d7308 */ /* 0x000ea20000001000 */
[----:B------:R-:W-:Y:S01]  /*02b0*/  FSEL R14, R14, 1, P1 ;  /* 0x3f8000000e0e7808 */ /* 0x000fe20000800000 */
[----:B------:R-:W-:-:S04]  /*02c0*/  @!P2 FMUL R15, R15, 16777216 ;  /* 0x4b8000000f0fa820 */ /* 0x000fc80000400000 */
[----:B------:R-:W-:Y:S01]  /*02d0*/  @!P3 FMUL R14, R14, 16777216 ;  /* 0x4b8000000e0eb820 */ /* 0x000fe20000400000 */
[----:B---3--:R-:W-:Y:S01]  /*02e0*/  FADD R5, R5, -R7 ;  /* 0x8000000705057221 */ /* 0x008fe20000000000 */
[----:B------:R-:W-:Y:S01]  /*02f0*/  FADD R4, R4, -R6 ;  /* 0x8000000604047221 */ /* 0x000fe20000000000 */
[----:B-1----:R-:W-:Y:S01]  /*0300*/  FMUL R15, R12, R15 ;  /* 0x0000000f0c0f7220 */ /* 0x002fe20000400000 */
[----:B--2---:R-:W-:-:S03]  /*0310*/  FMUL R14, R13, R14 ;  /* 0x0000000e0d0e7220 */ /* 0x004fc60000400000 */
[----:B------:R-:W-:Y:S01]  /*0320*/  FMUL R15, R4, R15 ;  /* 0x0000000f040f7220 */ /* 0x000fe20000400000 */
[----:B------:R-:W-:-:S03]  /*0330*/  FMUL R14, R5, R14 ;  /* 0x0000000e050e7220 */ /* 0x000fc60000400000 */
[----:B----4-:R-:W-:Y:S01]  /*0340*/  FFMA R8, R8, R15, R10 ;  /* 0x0000000f08087223 */ /* 0x010fe2000000000a */
[----:B------:R-:W-:-:S04]  /*0350*/  FFMA R9, R9, R14, R11 ;  /* 0x0000000e09097223 */ /* 0x000fc8000000000b */
[----:B------:R-:W-:Y:S02]  /*0360*/  FSETP.GEU.AND P0, PT, R8, RZ, PT ;  /* 0x000000ff0800720b */ /* 0x000fe40003f0e000 */
[C---:B------:R-:W-:Y:S01]  /*0370*/  FSETP.GEU.AND P1, PT, R9.reuse, RZ, PT ;  /* 0x000000ff0900720b */ /* 0x040fe20003f2e000 */
[----:B0-----:R-:W-:Y:S01]  /*0380*/  IMAD.WIDE R2, R0, 0x4, R2 ;  /* 0x0000000400027825 */ /* 0x001fe200078e0202 */
[----:B------:R-:W-:Y:S02]  /*0390*/  FSEL R8, R8, RZ, P0 ;  /* 0x000000ff08087208 */ /* 0x000fe40000000000 */
[----:B------:R-:W-:-:S05]  /*03a0*/  FSEL R9, R9, RZ, P1 ;  /* 0x000000ff09097208 */ /* 0x000fca0000800000 */
[----:B------:R-:W-:Y:S01]  /*03b0*/  STG.E.64 desc[UR4][R2.64], R8 ;  /* 0x0000000802007986 */ /* 0x000fe2000c101b04 */
[----:B------:R-:W-:Y:S05]  /*03c0*/  EXIT ;  /* 0x000000000000794d */ /* 0x000fea0003800000 */
.L_x_0:
[----:B------:R-:W-:-:S00]  /*03d0*/  BRA `(.L_x_0) ;  /* 0xfffffffc00fc7947 */ /* 0x000fc0000383ffff */
[----:B------:R-:W-:-:S00]  /*03e0*/  NOP ;  /* 0x0000000000007918 */ /* 0x000fc00000000000 */
        /* <DEDUP_REMOVED lines=9> */
.L_x_1:


//--------------------- .nv.global.init           --------------------------
	.section	.nv.global.init,"aw",@progbits
.nv.global.init:
	.type		_$_str,@object
	.size		_$_str,(_$_str_$_2 - _$_str)
_$_str:
        /*0000*/ 	.byte	0x5f, 0x5f, 0x43, 0x55, 0x44, 0x41, 0x5f, 0x46, 0x54, 0x5a, 0x00
	.type		_$_str_$_2,@object
	.size		_$_str_$_2,(.L_1 - _$_str_$_2)
_$_str_$_2:
        /*000b*/ 	.byte	0x5f, 0x5f, 0x43, 0x55, 0x44, 0x41, 0x5f, 0x50, 0x52, 0x45, 0x43, 0x5f, 0x53, 0x51, 0x52, 0x54
        /*001b*/ 	.byte	0x00
.L_1:


//--------------------- .nv.constant0.triton_poi_fused__native_batch_norm_legit_no_training_relu_37 --------------------------
	.section	.nv.constant0.triton_poi_fused__native_batch_norm_legit_no_training_relu_37,"a",@progbits
	.sectionflags	@""
	.align	4
.nv.constant0.triton_poi_fused__native_batch_norm_legit_no_training_relu_37:
	.zero		580
